	.headerflags	@"EF_CUDA_TEXMODE_UNIFIED EF_CUDA_64BIT_ADDRESS EF_CUDA_ACCELERATORS EF_CUDA_SM90 EF_CUDA_VIRTUAL_SM(EF_CUDA_SM90)"
	.elftype	@"ET_EXEC"


//--------------------- .nv.info                  --------------------------
	.section	.nv.info,"",@"SHT_CUDA_INFO"
	.align	4


	//----- nvinfo : EIATTR_REGCOUNT
	.align		4
        /*0000*/ 	.byte	0x04, 0x2f
        /*0002*/ 	.short	(.L_1 - .L_0)
	.align		4
.L_0:
        /*0004*/ 	.word	index@(triton_per_fused_convolution_div_pow_relu_sub_sum_8)
        /*0008*/ 	.word	0x00000011


	//----- nvinfo : EIATTR_MIN_STACK_SIZE
	.align		4
.L_1:
        /*000c*/ 	.byte	0x04, 0x12
        /*000e*/ 	.short	(.L_3 - .L_2)
	.align		4
.L_2:
        /*0010*/ 	.word	index@(triton_per_fused_convolution_div_pow_relu_sub_sum_8)
        /*0014*/ 	.word	0x00000000


	//----- nvinfo : EIATTR_FRAME_SIZE
	.align		4
.L_3:
        /*0018*/ 	.byte	0x04, 0x11
        /*001a*/ 	.short	(.L_5 - .L_4)
	.align		4
.L_4:
        /*001c*/ 	.word	index@(triton_per_fused_convolution_div_pow_relu_sub_sum_8)
        /*0020*/ 	.word	0x00000000


	//----- nvinfo : EIATTR_MIN_STACK_SIZE
	.align		4
.L_5:
        /*0024*/ 	.byte	0x04, 0x12
        /*0026*/ 	.short	(.L_7 - .L_6)
	.align		4
.L_6:
        /*0028*/ 	.word	index@(triton_per_fused_convolution_div_pow_relu_sub_sum_8)
        /*002c*/ 	.word	0x00000000
.L_7:


//--------------------- .nv.info.triton_per_fused_convolution_div_pow_relu_sub_sum_8 --------------------------
	.section	.nv.info.triton_per_fused_convolution_div_pow_relu_sub_sum_8,"",@"SHT_CUDA_INFO"
	.sectionflags	@""
	.align	4


	//----- nvinfo : EIATTR_CUDA_API_VERSION
	.align		4
        /*0000*/ 	.byte	0x04, 0x37
        /*0002*/ 	.short	(.L_9 - .L_8)
.L_8:
        /*0004*/ 	.word	0x0000007c


	//----- nvinfo : EIATTR_KPARAM_INFO
	.align		4
.L_9:
        /*0008*/ 	.byte	0x04, 0x17
        /*000a*/ 	.short	(.L_11 - .L_10)
.L_10:
        /*000c*/ 	.word	0x00000000
        /*0010*/ 	.short	0x0004
        /*0012*/ 	.short	0x001c
        /*0014*/ 	.byte	0x00, 0xf0, 0x11, 0x00


	//----- nvinfo : EIATTR_KPARAM_INFO
	.align		4
.L_11:
        /*0018*/ 	.byte	0x04, 0x17
        /*001a*/ 	.short	(.L_13 - .L_12)
.L_12:
        /*001c*/ 	.word	0x00000000
        /*0020*/ 	.short	0x0003
        /*0022*/ 	.short	0x0018
        /*0024*/ 	.byte	0x00, 0xf0, 0x11, 0x00


	//----- nvinfo : EIATTR_KPARAM_INFO
	.align		4
.L_13:
        /*0028*/ 	.byte	0x04, 0x17
        /*002a*/ 	.short	(.L_15 - .L_14)
.L_14:
        /*002c*/ 	.word	0x00000000
        /*0030*/ 	.short	0x0002
        /*0032*/ 	.short	0x0010
        /*0034*/ 	.byte	0x00, 0xf4, 0x21, 0x00


	//----- nvinfo : EIATTR_KPARAM_INFO
	.align		4
.L_15:
        /*0038*/ 	.byte	0x04, 0x17
        /*003a*/ 	.short	(.L_17 - .L_16)
.L_16:
        /*003c*/ 	.word	0x00000000
        /*0040*/ 	.short	0x0001
        /*0042*/ 	.short	0x0008
        /*0044*/ 	.byte	0x00, 0xf4, 0x21, 0x00


	//----- nvinfo : EIATTR_KPARAM_INFO
	.align		4
.L_17:
        /*0048*/ 	.byte	0x04, 0x17
        /*004a*/ 	.short	(.L_19 - .L_18)
.L_18:
        /*004c*/ 	.word	0x00000000
        /*0050*/ 	.short	0x0000
        /*0052*/ 	.short	0x0000
        /*0054*/ 	.byte	0x00, 0xf4, 0x21, 0x00


	//----- nvinfo : EIATTR_SPARSE_MMA_MASK
	.align		4
.L_19:
        /*0058*/ 	.byte	0x03, 0x50
        /*005a*/ 	.short	0x0000


	//----- nvinfo : EIATTR_MAXREG_COUNT
	.align		4
        /*005c*/ 	.byte	0x03, 0x1b
        /*005e*/ 	.short	0x00ff


	//----- nvinfo : EIATTR_COOP_GROUP_MASK_REGIDS
	.align		4
        /*0060*/ 	.byte	0x04, 0x29
        /*0062*/ 	.short	(.L_21 - .L_20)


	//   ....[0]....
.L_20:
        /*0064*/ 	.word	0xffffffff


	//   ....[1]....
        /*0068*/ 	.word	0xffffffff


	//   ....[2]....
        /*006c*/ 	.word	0xffffffff


	//   ....[3]....
        /*0070*/ 	.word	0xffffffff


	//----- nvinfo : EIATTR_COOP_GROUP_INSTR_OFFSETS
	.align		4
.L_21:
        /*0074*/ 	.byte	0x04, 0x28
        /*0076*/ 	.short	(.L_23 - .L_22)


	//   ....[0]....
.L_22:
        /*0078*/ 	.word	0x00000240


	//   ....[1]....
        /*007c*/ 	.word	0x00000260


	//   ....[2]....
        /*0080*/ 	.word	0x00000280


	//   ....[3]....
        /*0084*/ 	.word	0x000002a0


	//----- nvinfo : EIATTR_EXIT_INSTR_OFFSETS
	.align		4
.L_23:
        /*0088*/ 	.byte	0x04, 0x1c
        /*008a*/ 	.short	(.L_25 - .L_24)


	//   ....[0]....
.L_24:
        /*008c*/ 	.word	0x00000330


	//   ....[1]....
        /*0090*/ 	.word	0x00000390


	//----- nvinfo : EIATTR_REQNTID
	.align		4
.L_25:
        /*0094*/ 	.byte	0x04, 0x10
        /*0096*/ 	.short	(.L_27 - .L_26)
.L_26:
        /*0098*/ 	.word	0x00000080
        /*009c*/ 	.word	0x00000001
        /*00a0*/ 	.word	0x00000001


	//----- nvinfo : EIATTR_CBANK_PARAM_SIZE
	.align		4
.L_27:
        /*00a4*/ 	.byte	0x03, 0x19
        /*00a6*/ 	.short	0x0020


	//----- nvinfo : EIATTR_PARAM_CBANK
	.align		4
        /*00a8*/ 	.byte	0x04, 0x0a
        /*00aa*/ 	.short	(.L_29 - .L_28)
	.align		4
.L_28:
        /*00ac*/ 	.word	index@(.nv.constant0.triton_per_fused_convolution_div_pow_relu_sub_sum_8)
        /*00b0*/ 	.short	0x0210
        /*00b2*/ 	.short	0x0020


	//----- nvinfo : EIATTR_SW_WAR
	.align		4
.L_29:
        /*00b4*/ 	.byte	0x04, 0x36
        /*00b6*/ 	.short	(.L_31 - .L_30)
.L_30:
        /*00b8*/ 	.word	0x00000008
.L_31:


//--------------------- .nv.callgraph             --------------------------
	.section	.nv.callgraph,"",@"SHT_CUDA_CALLGRAPH"
	.align	4
	.sectionentsize	8
	.align		4
        /*0000*/ 	.word	0x00000000
	.align		4
        /*0004*/ 	.word	0xffffffff
	.align		4
        /*0008*/ 	.word	0x00000000
	.align		4
        /*000c*/ 	.word	0xfffffffe
	.align		4
        /*0010*/ 	.word	0x00000000
	.align		4
        /*0014*/ 	.word	0xfffffffd
	.align		4
        /*0018*/ 	.word	0x00000000
	.align		4
        /*001c*/ 	.word	0xfffffffc


//--------------------- .text.triton_per_fused_convolution_div_pow_relu_sub_sum_8 --------------------------
	.section	.text.triton_per_fused_convolution_div_pow_relu_sub_sum_8,"ax",@progbits
	.sectionflags	@"SHF_BARRIERS=1"
	.align	128
        .global         triton_per_fused_convolution_div_pow_relu_sub_sum_8
        .type           triton_per_fused_convolution_div_pow_relu_sub_sum_8,@function
        .size           triton_per_fused_convolution_div_pow_relu_sub_sum_8,(.L_x_1 - triton_per_fused_convolution_div_pow_relu_sub_sum_8)
        .other          triton_per_fused_convolution_div_pow_relu_sub_sum_8,@"STO_CUDA_ENTRY STV_DEFAULT"
triton_per_fused_convolution_div_pow_relu_sub_sum_8:
.text.triton_per_fused_convolution_div_pow_relu_sub_sum_8:
[----:B------:R-:W0:Y:S02]  /*0000*/  LDC R1, c[0x0][0x28] ;  /* 0x00000a00ff017b82 */ /* 0x000e240000000800 */
[----:B------:R-:W1:Y:S01]  /*0010*/  S2R R0, SR_TID.X ;  /* 0x0000000000007919 */ /* 0x000e620000002100 */
[----:B------:R-:W2:Y:S01]  /*0020*/  LDC.64 R6, c[0x0][0x218] ;  /* 0x00008600ff067b82 */ /* 0x000ea20000000a00 */
[----:B------:R-:W-:Y:S01]  /*0030*/  ULDC.64 UR6, c[0x0][0x208] ;  /* 0x0000820000067ab9 */ /* 0x000fe20000000a00 */
[----:B------:R-:W3:Y:S06]  /*0040*/  S2R R3, SR_CTAID.X ;  /* 0x0000000000037919 */ /* 0x000eec0000002500 */
[----:B------:R-:W4:Y:S01]  /*0050*/  LDC.64 R12, c[0x0][0x210] ;  /* 0x00008400ff0c7b82 */ /* 0x000f220000000a00 */
[----:B-1----:R-:W-:-:S02]  /*0060*/  SHF.R.U32.HI R2, RZ, 0x4, R0 ;  /* 0x00000004ff027819 */ /* 0x002fc40000011600 */
[----:B------:R-:W-:Y:S01]  /*0070*/  SHF.L.U32 R4, R0, 0x2, RZ ;  /* 0x0000000200047819 */ /* 0x000fe200000006ff */
[----:B---3--:R-:W-:Y:S01]  /*0080*/  IMAD.SHL.U32 R3, R3, 0x8, RZ ;  /* 0x0000000803037824 */ /* 0x008fe200078e00ff */
[----:B------:R-:W-:Y:S02]  /*0090*/  SGXT.U32 R2, R2, 0x3 ;  /* 0x000000030202781a */ /* 0x000fe40000000000 */
[----:B------:R-:W-:Y:S02]  /*00a0*/  LOP3.LUT R5, R4, 0x3c, RZ, 0xc0, !PT ;  /* 0x0000003c04057812 */ /* 0x000fe400078ec0ff */
[----:B------:R-:W-:-:S03]  /*00b0*/  LOP3.LUT R4, R3, R2, RZ, 0xfc, !PT ;  /* 0x0000000203047212 */ /* 0x000fc600078efcff */
[----:B--2---:R-:W-:-:S04]  /*00c0*/  IMAD.WIDE.U32 R6, R5, 0x4, R6 ;  /* 0x0000000405067825 */ /* 0x004fc800078e0006 */
[----:B------:R-:W-:Y:S02]  /*00d0*/  IMAD R9, R4, 0x40, R5 ;  /* 0x0000004004097824 */ /* 0x000fe400078e0205 */
[----:B------:R-:W2:Y:S02]  /*00e0*/  LDG.E.EL.128 R4, desc[UR6][R6.64] ;  /* 0x0000000606047981 */ /* 0x000ea4000c2e1d00 */
[----:B----4-:R-:W-:-:S05]  /*00f0*/  IMAD.WIDE R12, R9, 0x4, R12 ;  /* 0x00000004090c7825 */ /* 0x010fca00078e020c */
[----:B------:R-:W2:Y:S01]  /*0100*/  LDG.E.128 R8, desc[UR6][R12.64] ;  /* 0x000000060c087981 */ /* 0x000ea2000c1e1d00 */
[----:B------:R-:W1:Y:S01]  /*0110*/  S2UR UR5, SR_CgaCtaId ;  /* 0x00000000000579c3 */ /* 0x000e620000008800 */
[----:B------:R-:W-:Y:S02]  /*0120*/  UMOV UR4, 0x400 ;  /* 0x0000040000047882 */ /* 0x000fe40000000000 */
[----:B-1----:R-:W-:Y:S01]  /*0130*/  UPRMT UR4, UR5, 0x654, UR4 ;  /* 0x0000065405047896 */ /* 0x002fe20008000004 */
[C---:B--2---:R-:W-:Y:S01]  /*0140*/  FADD R14, R9.reuse, R5 ;  /* 0x00000005090e7221 */ /* 0x044fe20000000000 */
[----:B------:R-:W-:Y:S02]  /*0150*/  FSETP.GEU.AND P1, PT, R9, -R5, PT ;  /* 0x800000050900720b */ /* 0x000fe40003f2e000 */
[C---:B------:R-:W-:Y:S01]  /*0160*/  FSETP.GEU.AND P0, PT, R8.reuse, -R4, PT ;  /* 0x800000040800720b */ /* 0x040fe20003f0e000 */
[----:B------:R-:W-:Y:S01]  /*0170*/  FADD R4, R8, R4 ;  /* 0x0000000408047221 */ /* 0x000fe20000000000 */
[----:B------:R-:W-:-:S02]  /*0180*/  FSEL R5, R14, RZ, P1 ;  /* 0x000000ff0e057208 */ /* 0x000fc40000800000 */
[C---:B------:R-:W-:Y:S01]  /*0190*/  FSETP.GEU.AND P1, PT, R10.reuse, -R6, PT ;  /* 0x800000060a00720b */ /* 0x040fe20003f2e000 */
[----:B------:R-:W-:Y:S01]  /*01a0*/  FADD R10, R10, R6 ;  /* 0x000000060a0a7221 */ /* 0x000fe20000000000 */
[----:B------:R-:W-:Y:S01]  /*01b0*/  FSEL R4, R4, RZ, P0 ;  /* 0x000000ff04047208 */ /* 0x000fe20000000000 */
[----:B------:R-:W-:Y:S01]  /*01c0*/  FMUL R9, R5, R5 ;  /* 0x0000000505097220 */ /* 0x000fe20000400000 */
[C---:B------:R-:W-:Y:S01]  /*01d0*/  FSETP.GEU.AND P0, PT, R11.reuse, -R7, PT ;  /* 0x800000070b00720b */ /* 0x040fe20003f0e000 */
[----:B------:R-:W-:Y:S01]  /*01e0*/  FADD R7, R11, R7 ;  /* 0x000000070b077221 */ /* 0x000fe20000000000 */
[----:B------:R-:W-:Y:S01]  /*01f0*/  FSEL R6, R10, RZ, P1 ;  /* 0x000000ff0a067208 */ /* 0x000fe20000800000 */
[----:B------:R-:W-:-:S03]  /*0200*/  FFMA R9, R4, R4, R9 ;  /* 0x0000000404097223 */ /* 0x000fc60000000009 */
[----:B------:R-:W-:Y:S01]  /*0210*/  FSEL R7, R7, RZ, P0 ;  /* 0x000000ff07077208 */ /* 0x000fe20000000000 */
[----:B------:R-:W-:-:S04]  /*0220*/  FFMA R8, R6, R6, R9 ;  /* 0x0000000606087223 */ /* 0x000fc80000000009 */
[----:B------:R-:W-:-:S05]  /*0230*/  FFMA R8, R7, R7, R8 ;  /* 0x0000000707087223 */ /* 0x000fca0000000008 */
[----:B------:R-:W1:Y:S02]  /*0240*/  SHFL.BFLY PT, R9, R8, 0x8, 0x1f ;  /* 0x0d001f0008097f89 */ /* 0x000e6400000e0000 */
[----:B-1----:R-:W-:-:S05]  /*0250*/  FADD R9, R8, R9 ;  /* 0x0000000908097221 */ /* 0x002fca0000000000 */
[----:B------:R-:W1:Y:S02]  /*0260*/  SHFL.BFLY PT, R10, R9, 0x4, 0x1f ;  /* 0x0c801f00090a7f89 */ /* 0x000e6400000e0000 */
[----:B-1----:R-:W-:-:S05]  /*0270*/  FADD R10, R9, R10 ;  /* 0x0000000a090a7221 */ /* 0x002fca0000000000 */
[----:B------:R-:W1:Y:S02]  /*0280*/  SHFL.BFLY PT, R11, R10, 0x2, 0x1f ;  /* 0x0c401f000a0b7f89 */ /* 0x000e6400000e0000 */
[----:B-1----:R-:W-:-:S05]  /*0290*/  FADD R11, R10, R11 ;  /* 0x0000000b0a0b7221 */ /* 0x002fca0000000000 */
[----:B------:R-:W1:Y:S01]  /*02a0*/  SHFL.BFLY PT, R14, R11, 0x1, 0x1f ;  /* 0x0c201f000b0e7f89 */ /* 0x000e6200000e0000 */
[----:B------:R-:W-:Y:S02]  /*02b0*/  LEA R9, R2, UR4, 0x2 ;  /* 0x0000000402097c11 */ /* 0x000fe4000f8e10ff */
[----:B------:R-:W-:Y:S01]  /*02c0*/  LOP3.LUT P0, RZ, R0, 0x78, RZ, 0xc0, !PT ;  /* 0x0000007800ff7812 */ /* 0x000fe2000780c0ff */
[----:B-1----:R-:W-:-:S05]  /*02d0*/  FADD R14, R11, R14 ;  /* 0x0000000e0b0e7221 */ /* 0x002fca0000000000 */
[----:B------:R1:W-:Y:S01]  /*02e0*/  STS [R9], R14 ;  /* 0x0000000e09007388 */ /* 0x0003e20000000800 */
[----:B------:R-:W-:Y:S01]  /*02f0*/  BAR.SYNC.DEFER_BLOCKING 0x0 ;  /* 0x0000000000007b1d */ /* 0x000fe20000010000 */
[----:B------:R-:W-:-:S04]  /*0300*/  LOP3.LUT R8, R0, 0x7, RZ, 0xc0, !PT ;  /* 0x0000000700087812 */ /* 0x000fc800078ec0ff */
[----:B------:R-:W-:Y:S01]  /*0310*/  LEA R8, R8, UR4, 0x2 ;  /* 0x0000000408087c11 */ /* 0x000fe2000f8e10ff */
[----:B------:R1:W-:Y:S01]  /*0320*/  STG.E.128 desc[UR6][R12.64], R4 ;  /* 0x000000040c007986 */ /* 0x0003e2000c101d06 */
[----:B------:R-:W-:Y:S05]  /*0330*/  @P0 EXIT ;  /* 0x000000000000094d */ /* 0x000fea0003800000 */
[----:B-1----:R-:W0:Y:S01]  /*0340*/  LDS R7, [R8] ;  /* 0x0000000008077984 */ /* 0x002e220000000800 */
[----:B------:R-:W1:Y:S01]  /*0350*/  LDC.64 R4, c[0x0][0x220] ;  /* 0x00008800ff047b82 */ /* 0x000e620000000a00 */
[----:B------:R-:W-:-:S05]  /*0360*/  LOP3.LUT R3, R3, 0x7, R0, 0xf8, !PT ;  /* 0x0000000703037812 */ /* 0x000fca00078ef800 */
[----:B-1----:R-:W-:-:S05]  /*0370*/  IMAD.WIDE R2, R3, 0x4, R4 ;  /* 0x0000000403027825 */ /* 0x002fca00078e0204 */
[----:B0-----:R-:W-:Y:S01]  /*0380*/  STG.E desc[UR6][R2.64], R7 ;  /* 0x0000000702007986 */ /* 0x001fe2000c101906 */
[----:B------:R-:W-:Y:S05]  /*0390*/  EXIT ;  /* 0x000000000000794d */ /* 0x000fea0003800000 */
.L_x_0:
[----:B------:R-:W-:-:S00]  /*03a0*/  BRA `(.L_x_0) ;  /* 0xfffffffc00fc7947 */ /* 0x000fc0000383ffff */
[----:B------:R-:W-:-:S00]  /*03b0*/  NOP ;  /* 0x0000000000007918 */ /* 0x000fc00000000000 */
        /* <DEDUP_REMOVED lines=12> */
.L_x_1:


//--------------------- .nv.shared.triton_per_fused_convolution_div_pow_relu_sub_sum_8 --------------------------
	.section	.nv.shared.triton_per_fused_convolution_div_pow_relu_sub_sum_8,"aw",@nobits
	.sectionflags	@""
	.align	16
	.zero		1024


//--------------------- .nv.constant0.triton_per_fused_convolution_div_pow_relu_sub_sum_8 --------------------------
	.section	.nv.constant0.triton_per_fused_convolution_div_pow_relu_sub_sum_8,"a",@progbits
	.sectionflags	@""
	.align	4
.nv.constant0.triton_per_fused_convolution_div_pow_relu_sub_sum_8:
	.zero		560
